	.headerflags	@"EF_CUDA_TEXMODE_UNIFIED EF_CUDA_64BIT_ADDRESS EF_CUDA_ACCELERATORS EF_CUDA_SM90 EF_CUDA_VIRTUAL_SM(EF_CUDA_SM90)"
	.elftype	@"ET_EXEC"


//--------------------- .nv.info                  --------------------------
	.section	.nv.info,"",@"SHT_CUDA_INFO"
	.align	4


	//----- nvinfo : EIATTR_REGCOUNT
	.align		4
        /*0000*/ 	.byte	0x04, 0x2f
        /*0002*/ 	.short	(.L_3 - .L_2)
	.align		4
.L_2:
        /*0004*/ 	.word	index@(triton_poi_fused__native_batch_norm_legit_no_training_convolution_17)
        /*0008*/ 	.word	0x00000017


	//----- nvinfo : EIATTR_MIN_STACK_SIZE
	.align		4
.L_3:
        /*000c*/ 	.byte	0x04, 0x12
        /*000e*/ 	.short	(.L_5 - .L_4)
	.align		4
.L_4:
        /*0010*/ 	.word	index@(triton_poi_fused__native_batch_norm_legit_no_training_convolution_17)
        /*0014*/ 	.word	0x00000000


	//----- nvinfo : EIATTR_FRAME_SIZE
	.align		4
.L_5:
        /*0018*/ 	.byte	0x04, 0x11
        /*001a*/ 	.short	(.L_7 - .L_6)
	.align		4
.L_6:
        /*001c*/ 	.word	index@(triton_poi_fused__native_batch_norm_legit_no_training_convolution_17)
        /*0020*/ 	.word	0x00000000


	//----- nvinfo : EIATTR_MIN_STACK_SIZE
	.align		4
.L_7:
        /*0024*/ 	.byte	0x04, 0x12
        /*0026*/ 	.short	(.L_9 - .L_8)
	.align		4
.L_8:
        /*0028*/ 	.word	index@(triton_poi_fused__native_batch_norm_legit_no_training_convolution_17)
        /*002c*/ 	.word	0x00000000
.L_9:


//--------------------- .nv.info.triton_poi_fused__native_batch_norm_legit_no_training_convolution_17 --------------------------
	.section	.nv.info.triton_poi_fused__native_batch_norm_legit_no_training_convolution_17,"",@"SHT_CUDA_INFO"
	.sectionflags	@""
	.align	4


	//----- nvinfo : EIATTR_CUDA_API_VERSION
	.align		4
        /*0000*/ 	.byte	0x04, 0x37
        /*0002*/ 	.short	(.L_11 - .L_10)
.L_10:
        /*0004*/ 	.word	0x0000007c


	//----- nvinfo : EIATTR_KPARAM_INFO
	.align		4
.L_11:
        /*0008*/ 	.byte	0x04, 0x17
        /*000a*/ 	.short	(.L_13 - .L_12)
.L_12:
        /*000c*/ 	.word	0x00000000
        /*0010*/ 	.short	0x0007
        /*0012*/ 	.short	0x0038
        /*0014*/ 	.byte	0x00, 0xf0, 0x11, 0x00


	//----- nvinfo : EIATTR_KPARAM_INFO
	.align		4
.L_13:
        /*0018*/ 	.byte	0x04, 0x17
        /*001a*/ 	.short	(.L_15 - .L_14)
.L_14:
        /*001c*/ 	.word	0x00000000
        /*0020*/ 	.short	0x0006
        /*0022*/ 	.short	0x0030
        /*0024*/ 	.byte	0x00, 0xf4, 0x21, 0x00


	//----- nvinfo : EIATTR_KPARAM_INFO
	.align		4
.L_15:
        /*0028*/ 	.byte	0x04, 0x17
        /*002a*/ 	.short	(.L_17 - .L_16)
.L_16:
        /*002c*/ 	.word	0x00000000
        /*0030*/ 	.short	0x0005
        /*0032*/ 	.short	0x0028
        /*0034*/ 	.byte	0x00, 0xf4, 0x21, 0x00


	//----- nvinfo : EIATTR_KPARAM_INFO
	.align		4
.L_17:
        /*0038*/ 	.byte	0x04, 0x17
        /*003a*/ 	.short	(.L_19 - .L_18)
.L_18:
        /*003c*/ 	.word	0x00000000
        /*0040*/ 	.short	0x0004
        /*0042*/ 	.short	0x0020
        /*0044*/ 	.byte	0x00, 0xf4, 0x21, 0x00


	//----- nvinfo : EIATTR_KPARAM_INFO
	.align		4
.L_19:
        /*0048*/ 	.byte	0x04, 0x17
        /*004a*/ 	.short	(.L_21 - .L_20)
.L_20:
        /*004c*/ 	.word	0x00000000
        /*0050*/ 	.short	0x0003
        /*0052*/ 	.short	0x0018
        /*0054*/ 	.byte	0x00, 0xf4, 0x21, 0x00


	//----- nvinfo : EIATTR_KPARAM_INFO
	.align		4
.L_21:
        /*0058*/ 	.byte	0x04, 0x17
        /*005a*/ 	.short	(.L_23 - .L_22)
.L_22:
        /*005c*/ 	.word	0x00000000
        /*0060*/ 	.short	0x0002
        /*0062*/ 	.short	0x0010
        /*0064*/ 	.byte	0x00, 0xf4, 0x21, 0x00


	//----- nvinfo : EIATTR_KPARAM_INFO
	.align		4
.L_23:
        /*0068*/ 	.byte	0x04, 0x17
        /*006a*/ 	.short	(.L_25 - .L_24)
.L_24:
        /*006c*/ 	.word	0x00000000
        /*0070*/ 	.short	0x0001
        /*0072*/ 	.short	0x0008
        /*0074*/ 	.byte	0x00, 0xf4, 0x21, 0x00


	//----- nvinfo : EIATTR_KPARAM_INFO
	.align		4
.L_25:
        /*0078*/ 	.byte	0x04, 0x17
        /*007a*/ 	.short	(.L_27 - .L_26)
.L_26:
        /*007c*/ 	.word	0x00000000
        /*0080*/ 	.short	0x0000
        /*0082*/ 	.short	0x0000
        /*0084*/ 	.byte	0x00, 0xf4, 0x21, 0x00


	//----- nvinfo : EIATTR_SPARSE_MMA_MASK
	.align		4
.L_27:
        /*0088*/ 	.byte	0x03, 0x50
        /*008a*/ 	.short	0x0000


	//----- nvinfo : EIATTR_MAXREG_COUNT
	.align		4
        /*008c*/ 	.byte	0x03, 0x1b
        /*008e*/ 	.short	0x00ff


	//----- nvinfo : EIATTR_EXIT_INSTR_OFFSETS
	.align		4
        /*0090*/ 	.byte	0x04, 0x1c
        /*0092*/ 	.short	(.L_29 - .L_28)


	//   ....[0]....
.L_28:
        /*0094*/ 	.word	0x000003f0


	//----- nvinfo : EIATTR_REQNTID
	.align		4
.L_29:
        /*0098*/ 	.byte	0x04, 0x10
        /*009a*/ 	.short	(.L_31 - .L_30)
.L_30:
        /*009c*/ 	.word	0x00000100
        /*00a0*/ 	.word	0x00000001
        /*00a4*/ 	.word	0x00000001


	//----- nvinfo : EIATTR_CBANK_PARAM_SIZE
	.align		4
.L_31:
        /*00a8*/ 	.byte	0x03, 0x19
        /*00aa*/ 	.short	0x003c


	//----- nvinfo : EIATTR_PARAM_CBANK
	.align		4
        /*00ac*/ 	.byte	0x04, 0x0a
        /*00ae*/ 	.short	(.L_33 - .L_32)
	.align		4
.L_32:
        /*00b0*/ 	.word	index@(.nv.constant0.triton_poi_fused__native_batch_norm_legit_no_training_convolution_17)
        /*00b4*/ 	.short	0x0210
        /*00b6*/ 	.short	0x003c


	//----- nvinfo : EIATTR_SW_WAR
	.align		4
.L_33:
        /*00b8*/ 	.byte	0x04, 0x36
        /*00ba*/ 	.short	(.L_35 - .L_34)
.L_34:
        /*00bc*/ 	.word	0x00000008
.L_35:


//--------------------- .nv.callgraph             --------------------------
	.section	.nv.callgraph,"",@"SHT_CUDA_CALLGRAPH"
	.align	4
	.sectionentsize	8
	.align		4
        /*0000*/ 	.word	0x00000000
	.align		4
        /*0004*/ 	.word	0xffffffff
	.align		4
        /*0008*/ 	.word	0x00000000
	.align		4
        /*000c*/ 	.word	0xfffffffe
	.align		4
        /*0010*/ 	.word	0x00000000
	.align		4
        /*0014*/ 	.word	0xfffffffd
	.align		4
        /*0018*/ 	.word	0x00000000
	.align		4
        /*001c*/ 	.word	0xfffffffc


//--------------------- .nv.constant4             --------------------------
	.section	.nv.constant4,"a",@progbits
	.align	8
	.align		8
.nv.constant4:
        /*0000*/ 	.dword	_$_str
	.align		8
        /*0008*/ 	.dword	_$_str_$_2


//--------------------- .text.triton_poi_fused__native_batch_norm_legit_no_training_convolution_17 --------------------------
	.section	.text.triton_poi_fused__native_batch_norm_legit_no_training_convolution_17,"ax",@progbits
	.align	128
        .global         triton_poi_fused__native_batch_norm_legit_no_training_convolution_17
        .type           triton_poi_fused__native_batch_norm_legit_no_training_convolution_17,@function
        .size           triton_poi_fused__native_batch_norm_legit_no_training_convolution_17,(.L_x_1 - triton_poi_fused__native_batch_norm_legit_no_training_convolution_17)
        .other          triton_poi_fused__native_batch_norm_legit_no_training_convolution_17,@"STO_CUDA_ENTRY STV_DEFAULT"
triton_poi_fused__native_batch_norm_legit_no_training_convolution_17:
.text.triton_poi_fused__native_batch_norm_legit_no_training_convolution_17:
[----:B------:R-:W-:Y:S01]  /*0000*/  LDC R1, c[0x0][0x28] ;  /* 0x00000a00ff017b82 */ /* 0x000fe20000000800 */
[----:B------:R-:W1:Y:S07]  /*0010*/  S2R R0, SR_TID.X ;  /* 0x0000000000007919 */ /* 0x000e6e0000002100 */
[----:B------:R-:W2:Y:S01]  /*0020*/  LDC.64 R6, c[0x0][0x228] ;  /* 0x00008a00ff067b82 */ /* 0x000ea20000000a00 */
[----:B------:R-:W-:Y:S01]  /*0030*/  ULDC.64 UR4, c[0x0][0x208] ;  /* 0x0000820000047ab9 */ /* 0x000fe20000000a00 */
[----:B------:R-:W3:Y:S06]  /*0040*/  S2R R5, SR_CTAID.X ;  /* 0x0000000000057919 */ /* 0x000eec0000002500 */
[----:B------:R-:W4:Y:S08]  /*0050*/  LDC.64 R12, c[0x0][0x218] ;  /* 0x00008600ff0c7b82 */ /* 0x000f300000000a00 */
[----:B------:R-:W5:Y:S08]  /*0060*/  LDC.64 R14, c[0x0][0x220] ;  /* 0x00008800ff0e7b82 */ /* 0x000f700000000a00 */
[----:B------:R-:W5:Y:S01]  /*0070*/  LDC.64 R10, c[0x0][0x238] ;  /* 0x00008e00ff0a7b82 */ /* 0x000f620000000a00 */
[----:B-1----:R-:W-:-:S07]  /*0080*/  SHF.L.U32 R0, R0, 0x1, RZ ;  /* 0x0000000100007819 */ /* 0x002fce00000006ff */
[----:B------:R-:W1:Y:S01]  /*0090*/  LDC.64 R16, c[0x0][0x230] ;  /* 0x00008c00ff107b82 */ /* 0x000e620000000a00 */
[----:B---3--:R-:W-:Y:S02]  /*00a0*/  SHF.R.S32.HI R3, RZ, 0x16, R5 ;  /* 0x00000016ff037819 */ /* 0x008fe40000011405 */
[----:B------:R-:W-:Y:S02]  /*00b0*/  LOP3.LUT R0, R0, 0x1fe, RZ, 0xc0, !PT ;  /* 0x000001fe00007812 */ /* 0x000fe400078ec0ff */
[----:B------:R-:W-:Y:S02]  /*00c0*/  SGXT R3, R3, 0x1 ;  /* 0x000000010303781a */ /* 0x000fe40000000200 */
[----:B------:R-:W-:-:S04]  /*00d0*/  LEA R0, R5, R0, 0x9 ;  /* 0x0000000005007211 */ /* 0x000fc800078e48ff */
[----:B------:R-:W-:-:S04]  /*00e0*/  LEA.HI R3, R3, R0, RZ, 0x9 ;  /* 0x0000000003037211 */ /* 0x000fc800078f48ff */
[----:B------:R-:W-:-:S04]  /*00f0*/  LOP3.LUT R3, R3, 0xfffffe00, RZ, 0xc0, !PT ;  /* 0xfffffe0003037812 */ /* 0x000fc800078ec0ff */
[----:B------:R-:W-:Y:S02]  /*0100*/  IADD3 R8, R0, -R3, RZ ;  /* 0x8000000300087210 */ /* 0x000fe40007ffe0ff */
[----:B------:R-:W3:Y:S03]  /*0110*/  LDC.64 R2, c[0x0][0x210] ;  /* 0x00008400ff027b82 */ /* 0x000ee60000000a00 */
[----:B--2---:R-:W-:-:S06]  /*0120*/  IMAD.WIDE R6, R8, 0x4, R6 ;  /* 0x0000000408067825 */ /* 0x004fcc00078e0206 */
[----:B------:R-:W2:Y:S01]  /*0130*/  LDG.E.EL.64 R6, desc[UR4][R6.64] ;  /* 0x0000000406067981 */ /* 0x000ea2000c2e1b00 */
[----:B----4-:R-:W-:-:S04]  /*0140*/  IMAD.WIDE R12, R8, 0x4, R12 ;  /* 0x00000004080c7825 */ /* 0x010fc800078e020c */
[C---:B-----5:R-:W-:Y:S02]  /*0150*/  IMAD.WIDE R14, R8.reuse, 0x4, R14 ;  /* 0x00000004080e7825 */ /* 0x060fe400078e020e */
[----:B------:R-:W4:Y:S02]  /*0160*/  LDG.E.EL.64 R12, desc[UR4][R12.64] ;  /* 0x000000040c0c7981 */ /* 0x000f24000c2e1b00 */
[----:B0-----:R-:W-:Y:S02]  /*0170*/  IMAD.WIDE R10, R8, 0x4, R10 ;  /* 0x00000004080a7825 */ /* 0x001fe400078e020a */
[----:B------:R-:W5:Y:S02]  /*0180*/  LDG.E.EL.64 R14, desc[UR4][R14.64] ;  /* 0x000000040e0e7981 */ /* 0x000f64000c2e1b00 */
[----:B---3--:R-:W-:Y:S02]  /*0190*/  IMAD.WIDE R2, R0, 0x4, R2 ;  /* 0x0000000400027825 */ /* 0x008fe400078e0202 */
[----:B------:R-:W3:Y:S04]  /*01a0*/  LDG.E.EL.64 R10, desc[UR4][R10.64] ;  /* 0x000000040a0a7981 */ /* 0x000ee8000c2e1b00 */
[----:B------:R-:W4:Y:S01]  /*01b0*/  LDG.E.64 R4, desc[UR4][R2.64] ;  /* 0x0000000402047981 */ /* 0x000f22000c1e1b00 */
[----:B-1----:R-:W-:-:S05]  /*01c0*/  IMAD.WIDE R16, R8, 0x4, R16 ;  /* 0x0000000408107825 */ /* 0x002fca00078e0210 */
[----:B------:R0:W3:Y:S02]  /*01d0*/  LDG.E.EL.64 R8, desc[UR4][R16.64] ;  /* 0x0000000410087981 */ /* 0x0000e4000c2e1b00 */
[----:B0-----:R-:W-:Y:S01]  /*01e0*/  HFMA2.MMA R17, -RZ, RZ, 1.625, 0 ;  /* 0x3e800000ff117435 */ /* 0x001fe200000001ff */
[----:B--2---:R-:W-:Y:S01]  /*01f0*/  FADD R6, R6, 9.9999999747524270788e-07 ;  /* 0x358637bd06067421 */ /* 0x004fe20000000000 */
[----:B------:R-:W-:-:S03]  /*0200*/  FADD R18, R7, 9.9999999747524270788e-07 ;  /* 0x358637bd07127421 */ /* 0x000fc60000000000 */
[----:B------:R0:W1:Y:S08]  /*0210*/  MUFU.SQRT R19, R6 ;  /* 0x0000000600137308 */ /* 0x0000700000002000 */
[----:B------:R-:W2:Y:S01]  /*0220*/  MUFU.SQRT R20, R18 ;  /* 0x0000001200147308 */ /* 0x000ea20000002000 */
[----:B0-----:R-:W0:Y:S01]  /*0230*/  LDC.64 R6, c[0x0][0x240] ;  /* 0x00009000ff067b82 */ /* 0x001e220000000a00 */
[----:B-1----:R-:W-:-:S02]  /*0240*/  FSETP.GT.AND P0, PT, R19, 8.50705917302346158658e+37, PT ;  /* 0x7e8000001300780b */ /* 0x002fc40003f04000 */
[----:B------:R-:W-:Y:S02]  /*0250*/  FSETP.GEU.AND P2, PT, R19, 1.175494350822287508e-38, PT ;  /* 0x008000001300780b */ /* 0x000fe40003f4e000 */
[C---:B--2---:R-:W-:Y:S02]  /*0260*/  FSETP.GT.AND P1, PT, R20.reuse, 8.50705917302346158658e+37, PT ;  /* 0x7e8000001400780b */ /* 0x044fe40003f24000 */
[----:B------:R-:W-:-:S07]  /*0270*/  FSETP.GEU.AND P3, PT, R20, 1.175494350822287508e-38, PT ;  /* 0x008000001400780b */ /* 0x000fce0003f6e000 */
[----:B------:R-:W-:-:S04]  /*0280*/  @P0 FMUL R19, R19, 0.25 ;  /* 0x3e80000013130820 */ /* 0x000fc80000400000 */
[----:B------:R-:W-:Y:S01]  /*0290*/  @!P2 FMUL R19, R19, 16777216 ;  /* 0x4b8000001313a820 */ /* 0x000fe20000400000 */
[----:B------:R-:W-:-:S04]  /*02a0*/  @P1 FMUL R20, R20, 0.25 ;  /* 0x3e80000014141820 */ /* 0x000fc80000400000 */
[----:B------:R-:W-:Y:S01]  /*02b0*/  @!P3 FMUL R20, R20, 16777216 ;  /* 0x4b8000001414b820 */ /* 0x000fe20000400000 */
[----:B------:R-:W1:Y:S01]  /*02c0*/  MUFU.RCP R19, R19 ;  /* 0x0000001300137308 */ /* 0x000e620000001000 */
[----:B------:R-:W-:-:S07]  /*02d0*/  FSEL R16, R17, 1, P0 ;  /* 0x3f80000011107808 */ /* 0x000fce0000000000 */
[----:B------:R-:W2:Y:S01]  /*02e0*/  MUFU.RCP R20, R20 ;  /* 0x0000001400147308 */ /* 0x000ea20000001000 */
[----:B------:R-:W-:Y:S01]  /*02f0*/  FSEL R17, R17, 1, P1 ;  /* 0x3f80000011117808 */ /* 0x000fe20000800000 */
[----:B------:R-:W-:Y:S01]  /*0300*/  @!P2 FMUL R16, R16, 16777216 ;  /* 0x4b8000001010a820 */ /* 0x000fe20000400000 */
[----:B----4-:R-:W-:Y:S01]  /*0310*/  FADD R4, R4, R12 ;  /* 0x0000000c04047221 */ /* 0x010fe20000000000 */
[----:B------:R-:W-:Y:S02]  /*0320*/  FADD R5, R5, R13 ;  /* 0x0000000d05057221 */ /* 0x000fe40000000000 */
[----:B------:R-:W-:Y:S01]  /*0330*/  @!P3 FMUL R17, R17, 16777216 ;  /* 0x4b8000001111b820 */ /* 0x000fe20000400000 */
[----:B-1----:R-:W-:Y:S01]  /*0340*/  FMUL R19, R19, R16 ;  /* 0x0000001013137220 */ /* 0x002fe20000400000 */
[----:B-----5:R-:W-:Y:S01]  /*0350*/  FADD R14, -R14, R4 ;  /* 0x000000040e0e7221 */ /* 0x020fe20000000100 */
[----:B------:R-:W-:Y:S01]  /*0360*/  FADD R15, -R15, R5 ;  /* 0x000000050f0f7221 */ /* 0x000fe20000000100 */
[----:B--2---:R-:W-:-:S02]  /*0370*/  FMUL R12, R20, R17 ;  /* 0x00000011140c7220 */ /* 0x004fc40000400000 */
[----:B------:R-:W-:Y:S02]  /*0380*/  FMUL R19, R14, R19 ;  /* 0x000000130e137220 */ /* 0x000fe40000400000 */
[----:B------:R-:W-:Y:S01]  /*0390*/  FMUL R12, R15, R12 ;  /* 0x0000000c0f0c7220 */ /* 0x000fe20000400000 */
[----:B0-----:R-:W-:-:S04]  /*03a0*/  IMAD.WIDE R6, R0, 0x4, R6 ;  /* 0x0000000400067825 */ /* 0x001fc800078e0206 */
[----:B---3--:R-:W-:Y:S01]  /*03b0*/  FFMA R8, R8, R19, R10 ;  /* 0x0000001308087223 */ /* 0x008fe2000000000a */
[----:B------:R-:W-:Y:S01]  /*03c0*/  FFMA R9, R9, R12, R11 ;  /* 0x0000000c09097223 */ /* 0x000fe2000000000b */
[----:B------:R-:W-:Y:S04]  /*03d0*/  STG.E.64 desc[UR4][R2.64], R4 ;  /* 0x0000000402007986 */ /* 0x000fe8000c101b04 */
[----:B------:R-:W-:Y:S01]  /*03e0*/  STG.E.64 desc[UR4][R6.64], R8 ;  /* 0x0000000806007986 */ /* 0x000fe2000c101b04 */
[----:B------:R-:W-:Y:S05]  /*03f0*/  EXIT ;  /* 0x000000000000794d */ /* 0x000fea0003800000 */
.L_x_0:
[----:B------:R-:W-:-:S00]  /*0400*/  BRA `(.L_x_0) ;  /* 0xfffffffc00fc7947 */ /* 0x000fc0000383ffff */
[----:B------:R-:W-:-:S00]  /*0410*/  NOP ;  /* 0x0000000000007918 */ /* 0x000fc00000000000 */
        /* <DEDUP_REMOVED lines=14> */
.L_x_1:


//--------------------- .nv.global.init           --------------------------
	.section	.nv.global.init,"aw",@progbits
.nv.global.init:
	.type		_$_str,@object
	.size		_$_str,(_$_str_$_2 - _$_str)
_$_str:
        /*0000*/ 	.byte	0x5f, 0x5f, 0x43, 0x55, 0x44, 0x41, 0x5f, 0x46, 0x54, 0x5a, 0x00
	.type		_$_str_$_2,@object
	.size		_$_str_$_2,(.L_1 - _$_str_$_2)
_$_str_$_2:
        /*000b*/ 	.byte	0x5f, 0x5f, 0x43, 0x55, 0x44, 0x41, 0x5f, 0x50, 0x52, 0x45, 0x43, 0x5f, 0x53, 0x51, 0x52, 0x54
        /*001b*/ 	.byte	0x00
.L_1:


//--------------------- .nv.constant0.triton_poi_fused__native_batch_norm_legit_no_training_convolution_17 --------------------------
	.section	.nv.constant0.triton_poi_fused__native_batch_norm_legit_no_training_convolution_17,"a",@progbits
	.sectionflags	@""
	.align	4
.nv.constant0.triton_poi_fused__native_batch_norm_legit_no_training_convolution_17:
	.zero		588
